//
// Generated by NVIDIA NVVM Compiler
//
// Compiler Build ID: CL-36424714
// Cuda compilation tools, release 13.0, V13.0.88
// Based on NVVM 20.0.0
//

.version 9.0
.target sm_100
.address_size 64

	// .globl	_Z6vecaddPKfS0_Pfi

.visible .entry _Z6vecaddPKfS0_Pfi(
	.param .u64 .ptr .align 1 _Z6vecaddPKfS0_Pfi_param_0,
	.param .u64 .ptr .align 1 _Z6vecaddPKfS0_Pfi_param_1,
	.param .u64 .ptr .align 1 _Z6vecaddPKfS0_Pfi_param_2,
	.param .u32 _Z6vecaddPKfS0_Pfi_param_3
)
{
	.reg .pred 	%p<2>;
	.reg .b32 	%r<6>;
	.reg .b32 	%f<4>;
	.reg .b64 	%rd<11>;

	ld.param.u64 	%rd1, [_Z6vecaddPKfS0_Pfi_param_0];
	ld.param.u64 	%rd2, [_Z6vecaddPKfS0_Pfi_param_1];
	ld.param.u64 	%rd3, [_Z6vecaddPKfS0_Pfi_param_2];
	ld.param.u32 	%r2, [_Z6vecaddPKfS0_Pfi_param_3];
	mov.u32 	%r3, %ctaid.x;
	mov.u32 	%r4, %ntid.x;
	mov.u32 	%r5, %tid.x;
	mad.lo.s32 	%r1, %r3, %r4, %r5;
	setp.ge.s32 	%p1, %r1, %r2;
	@%p1 bra 	$L__BB0_2;
	cvta.to.global.u64 	%rd4, %rd1;
	cvta.to.global.u64 	%rd5, %rd2;
	cvta.to.global.u64 	%rd6, %rd3;
	mul.wide.s32 	%rd7, %r1, 4;
	add.s64 	%rd8, %rd4, %rd7;
	ld.global.f32 	%f1, [%rd8];
	add.s64 	%rd9, %rd5, %rd7;
	ld.global.f32 	%f2, [%rd9];
	add.f32 	%f3, %f1, %f2;
	add.s64 	%rd10, %rd6, %rd7;
	st.global.f32 	[%rd10], %f3;
$L__BB0_2:
	ret;

}


// ===== COMPILED SASS (sm_100) =====

	.target	sm_100

	.elftype	@"ET_EXEC"


//--------------------- .note.nv.tkinfo           --------------------------
	.section	.note.nv.tkinfo,"",@"SHT_NOTE"
	.sectionflags	@"SHF_NOTE_NV_TKINFO"
	.tkinfo
        /*0018*/ 	.word	0x00000002
        /*0030*/ 	.string	""
        /*0030*/ 	.string	"ptxas"
        /*0030*/ 	.string	"Cuda compilation tools, release 13.0, V13.0.88"
        /*0030*/ 	.string	"Build cuda_13.0.r13.0/compiler.36424714_0"
        /*0030*/ 	.string	"-arch sm_100 -m 64 "



//--------------------- .note.nv.cuinfo           --------------------------
	.section	.note.nv.cuinfo,"",@"SHT_NOTE"
	.sectionflags	@"SHF_NOTE_NV_CUINFO"
        /*0018*/ 	.short	0x0002
        /*001a*/ 	.short	0x0064
        /*001c*/ 	.short	0x0082
	.zero		2


//--------------------- .nv.info                  --------------------------
	.section	.nv.info,"",@"SHT_CUDA_INFO"
	.align	4


	//----- nvinfo : EIATTR_REGCOUNT
	.align		4
        /*0000*/ 	.byte	0x04, 0x2f
        /*0002*/ 	.short	(.L_1 - .L_0)
	.align		4
.L_0:
        /*0004*/ 	.word	index@(_Z6vecaddPKfS0_Pfi)
        /*0008*/ 	.word	0x0000000c


	//----- nvinfo : EIATTR_FRAME_SIZE
	.align		4
.L_1:
        /*000c*/ 	.byte	0x04, 0x11
        /*000e*/ 	.short	(.L_3 - .L_2)
	.align		4
.L_2:
        /*0010*/ 	.word	index@(_Z6vecaddPKfS0_Pfi)
        /*0014*/ 	.word	0x00000000


	//----- nvinfo : EIATTR_MIN_STACK_SIZE
	.align		4
.L_3:
        /*0018*/ 	.byte	0x04, 0x12
        /*001a*/ 	.short	(.L_5 - .L_4)
	.align		4
.L_4:
        /*001c*/ 	.word	index@(_Z6vecaddPKfS0_Pfi)
        /*0020*/ 	.word	0x00000000
.L_5:


//--------------------- .nv.compat                --------------------------
	.section	.nv.compat,"",@"SHT_CUDA_COMPAT_INFO"
	.align	4
        /*0000*/ 	.byte	0x02, 0x09, 0x00, 0x00, 0x02, 0x02, 0x01, 0x00, 0x02, 0x05, 0x05, 0x00, 0x03, 0x07, 0x01, 0x01
        /*0010*/ 	.byte	0x02, 0x03, 0x00, 0x00, 0x02, 0x06, 0x01, 0x00, 0x04, 0x0b, 0x08, 0x00, 0x09, 0x00, 0x00, 0x00
        /*0020*/ 	.byte	0x00, 0x00, 0x00, 0x00


//--------------------- .nv.info._Z6vecaddPKfS0_Pfi --------------------------
	.section	.nv.info._Z6vecaddPKfS0_Pfi,"",@"SHT_CUDA_INFO"
	.sectionflags	@""
	.align	4


	//----- nvinfo : EIATTR_CUDA_API_VERSION
	.align		4
        /*0000*/ 	.byte	0x04, 0x37
        /*0002*/ 	.short	(.L_7 - .L_6)
.L_6:
        /*0004*/ 	.word	0x00000082


	//----- nvinfo : EIATTR_KPARAM_INFO
	.align		4
.L_7:
        /*0008*/ 	.byte	0x04, 0x17
        /*000a*/ 	.short	(.L_9 - .L_8)
.L_8:
        /*000c*/ 	.word	0x00000000
        /*0010*/ 	.short	0x0003
        /*0012*/ 	.short	0x0018
        /*0014*/ 	.byte	0x00, 0xf0, 0x11, 0x00


	//----- nvinfo : EIATTR_KPARAM_INFO
	.align		4
.L_9:
        /*0018*/ 	.byte	0x04, 0x17
        /*001a*/ 	.short	(.L_11 - .L_10)
.L_10:
        /*001c*/ 	.word	0x00000000
        /*0020*/ 	.short	0x0002
        /*0022*/ 	.short	0x0010
        /*0024*/ 	.byte	0x00, 0xf5, 0x21, 0x00


	//----- nvinfo : EIATTR_KPARAM_INFO
	.align		4
.L_11:
        /*0028*/ 	.byte	0x04, 0x17
        /*002a*/ 	.short	(.L_13 - .L_12)
.L_12:
        /*002c*/ 	.word	0x00000000
        /*0030*/ 	.short	0x0001
        /*0032*/ 	.short	0x0008
        /*0034*/ 	.byte	0x00, 0xf5, 0x21, 0x00


	//----- nvinfo : EIATTR_KPARAM_INFO
	.align		4
.L_13:
        /*0038*/ 	.byte	0x04, 0x17
        /*003a*/ 	.short	(.L_15 - .L_14)
.L_14:
        /*003c*/ 	.word	0x00000000
        /*0040*/ 	.short	0x0000
        /*0042*/ 	.short	0x0000
        /*0044*/ 	.byte	0x00, 0xf5, 0x21, 0x00


	//----- nvinfo : EIATTR_SPARSE_MMA_MASK
	.align		4
.L_15:
        /*0048*/ 	.byte	0x03, 0x50
        /*004a*/ 	.short	0x0000


	//----- nvinfo : EIATTR_MAXREG_COUNT
	.align		4
        /*004c*/ 	.byte	0x03, 0x1b
        /*004e*/ 	.short	0x00ff


	//----- nvinfo : EIATTR_MERCURY_ISA_VERSION
	.align		4
        /*0050*/ 	.byte	0x03, 0x5f
        /*0052*/ 	.short	0x0101


	//----- nvinfo : EIATTR_VRC_CTA_INIT_COUNT
	.align		4
        /*0054*/ 	.byte	0x02, 0x4a
	.zero		1
	.zero		1


	//----- nvinfo : EIATTR_EXIT_INSTR_OFFSETS
	.align		4
        /*0058*/ 	.byte	0x04, 0x1c
        /*005a*/ 	.short	(.L_17 - .L_16)


	//   ....[0]....
.L_16:
        /*005c*/ 	.word	0x00000070


	//   ....[1]....
        /*0060*/ 	.word	0x00000130


	//----- nvinfo : EIATTR_CBANK_PARAM_SIZE
	.align		4
.L_17:
        /*0064*/ 	.byte	0x03, 0x19
        /*0066*/ 	.short	0x001c


	//----- nvinfo : EIATTR_PARAM_CBANK
	.align		4
        /*0068*/ 	.byte	0x04, 0x0a
        /*006a*/ 	.short	(.L_19 - .L_18)
	.align		4
.L_18:
        /*006c*/ 	.word	index@(.nv.constant0._Z6vecaddPKfS0_Pfi)
        /*0070*/ 	.short	0x0380
        /*0072*/ 	.short	0x001c


	//----- nvinfo : EIATTR_SW_WAR
	.align		4
.L_19:
        /*0074*/ 	.byte	0x04, 0x36
        /*0076*/ 	.short	(.L_21 - .L_20)
.L_20:
        /*0078*/ 	.word	0x00000008
.L_21:


//--------------------- .nv.callgraph             --------------------------
	.section	.nv.callgraph,"",@"SHT_CUDA_CALLGRAPH"
	.align	4
	.sectionentsize	8
	.align		4
        /*0000*/ 	.word	0x00000000
	.align		4
        /*0004*/ 	.word	0xffffffff
	.align		4
        /*0008*/ 	.word	0x00000000
	.align		4
        /*000c*/ 	.word	0xfffffffe
	.align		4
        /*0010*/ 	.word	0x00000000
	.align		4
        /*0014*/ 	.word	0xfffffffd
	.align		4
        /*0018*/ 	.word	0x00000000
	.align		4
        /*001c*/ 	.word	0xfffffffc


//--------------------- .text._Z6vecaddPKfS0_Pfi  --------------------------
	.section	.text._Z6vecaddPKfS0_Pfi,"ax",@progbits
	.align	128
        .global         _Z6vecaddPKfS0_Pfi
        .type           _Z6vecaddPKfS0_Pfi,@function
        .size           _Z6vecaddPKfS0_Pfi,(.L_x_1 - _Z6vecaddPKfS0_Pfi)
        .other          _Z6vecaddPKfS0_Pfi,@"STO_CUDA_ENTRY STV_DEFAULT"
_Z6vecaddPKfS0_Pfi:
.text._Z6vecaddPKfS0_Pfi:
[----:B------:R-:W-:Y:S01]  /*0000*/  LDC R1, c[0x0][0x37c] ;  /* 0x0000df00ff017b82 */ /* 0x000fe20000000800 */
[----:B------:R-:W0:Y:S07]  /*0010*/  S2R R0, SR_TID.X ;  /* 0x0000000000007919 */ /* 0x000e2e0000002100 */
[----:B------:R-:W0:Y:S01]  /*0020*/  S2UR UR4, SR_CTAID.X ;  /* 0x00000000000479c3 */ /* 0x000e220000002500 */
[----:B------:R-:W1:Y:S07]  /*0030*/  LDCU UR5, c[0x0][0x398] ;  /* 0x00007300ff0577ac */ /* 0x000e6e0008000800 */
[----:B------:R-:W0:Y:S02]  /*0040*/  LDC R9, c[0x0][0x360] ;  /* 0x0000d800ff097b82 */ /* 0x000e240000000800 */
[----:B0-----:R-:W-:-:S05]  /*0050*/  IMAD R9, R9, UR4, R0 ;  /* 0x0000000409097c24 */ /* 0x001fca000f8e0200 */
[----:B-1----:R-:W-:-:S13]  /*0060*/  ISETP.GE.AND P0, PT, R9, UR5, PT ;  /* 0x0000000509007c0c */ /* 0x002fda000bf06270 */
[----:B------:R-:W-:Y:S05]  /*0070*/  @P0 EXIT ;  /* 0x000000000000094d */ /* 0x000fea0003800000 */
[----:B------:R-:W0:Y:S01]  /*0080*/  LDC.64 R2, c[0x0][0x380] ;  /* 0x0000e000ff027b82 */ /* 0x000e220000000a00 */
[----:B------:R-:W1:Y:S07]  /*0090*/  LDCU.64 UR4, c[0x0][0x358] ;  /* 0x00006b00ff0477ac */ /* 0x000e6e0008000a00 */
[----:B------:R-:W2:Y:S08]  /*00a0*/  LDC.64 R4, c[0x0][0x388] ;  /* 0x0000e200ff047b82 */ /* 0x000eb00000000a00 */
[----:B------:R-:W3:Y:S01]  /*00b0*/  LDC.64 R6, c[0x0][0x390] ;  /* 0x0000e400ff067b82 */ /* 0x000ee20000000a00 */
[----:B0-----:R-:W-:-:S06]  /*00c0*/  IMAD.WIDE R2, R9, 0x4, R2 ;  /* 0x0000000409027825 */ /* 0x001fcc00078e0202 */
[----:B-1----:R-:W4:Y:S01]  /*00d0*/  LDG.E R2, desc[UR4][R2.64] ;  /* 0x0000000402027981 */ /* 0x002f22000c1e1900 */
[----:B--2---:R-:W-:-:S06]  /*00e0*/  IMAD.WIDE R4, R9, 0x4, R4 ;  /* 0x0000000409047825 */ /* 0x004fcc00078e0204 */
[----:B------:R-:W4:Y:S01]  /*00f0*/  LDG.E R5, desc[UR4][R4.64] ;  /* 0x0000000404057981 */ /* 0x000f22000c1e1900 */
[----:B---3--:R-:W-:-:S04]  /*0100*/  IMAD.WIDE R6, R9, 0x4, R6 ;  /* 0x0000000409067825 */ /* 0x008fc800078e0206 */
[----:B----4-:R-:W-:-:S05]  /*0110*/  FADD R9, R2, R5 ;  /* 0x0000000502097221 */ /* 0x010fca0000000000 */
[----:B------:R-:W-:Y:S01]  /*0120*/  STG.E desc[UR4][R6.64], R9 ;  /* 0x0000000906007986 */ /* 0x000fe2000c101904 */
[----:B------:R-:W-:Y:S05]  /*0130*/  EXIT ;  /* 0x000000000000794d */ /* 0x000fea0003800000 */
.L_x_0:
[----:B------:R-:W-:-:S00]  /*0140*/  BRA `(.L_x_0) ;  /* 0xfffffffc00fc7947 */ /* 0x000fc0000383ffff */
[----:B------:R-:W-:-:S00]  /*0150*/  NOP ;  /* 0x0000000000007918 */ /* 0x000fc00000000000 */
        /* <DEDUP_REMOVED lines=10> */
.L_x_1:


//--------------------- .nv.shared.reserved.0     --------------------------
	.section	.nv.shared.reserved.0,"aw",@nobits
	.weak		__nv_reservedSMEM_offset_0_alias
	.size		__nv_reservedSMEM_offset_0_alias, 0, 64
	.other		__nv_reservedSMEM_offset_0_alias,@"STO_CUDA_RESERVED_SHARED STV_DEFAULT"
__nv_reservedSMEM_offset_0_alias:
	.zero		0
	.zero		64


//--------------------- .nv.constant0._Z6vecaddPKfS0_Pfi --------------------------
	.section	.nv.constant0._Z6vecaddPKfS0_Pfi,"a",@progbits
	.sectionflags	@""
	.align	4
.nv.constant0._Z6vecaddPKfS0_Pfi:
	.zero		924


//--------------------- SYMBOLS --------------------------

	.type		.nv.reservedSmem.offset0,@object
	.size		.nv.reservedSmem.offset0,0x4
